//
// Generated by NVIDIA NVVM Compiler
//
// Compiler Build ID: CL-36424714
// Cuda compilation tools, release 13.0, V13.0.88
// Based on NVVM 20.0.0
//

.version 9.0
.target sm_100
.address_size 64

	// .globl	_Z4LEBCPdS_S_S_dS_di

.visible .entry _Z4LEBCPdS_S_S_dS_di(
	.param .u64 .ptr .align 1 _Z4LEBCPdS_S_S_dS_di_param_0,
	.param .u64 .ptr .align 1 _Z4LEBCPdS_S_S_dS_di_param_1,
	.param .u64 .ptr .align 1 _Z4LEBCPdS_S_S_dS_di_param_2,
	.param .u64 .ptr .align 1 _Z4LEBCPdS_S_S_dS_di_param_3,
	.param .f64 _Z4LEBCPdS_S_S_dS_di_param_4,
	.param .u64 .ptr .align 1 _Z4LEBCPdS_S_S_dS_di_param_5,
	.param .f64 _Z4LEBCPdS_S_S_dS_di_param_6,
	.param .u32 _Z4LEBCPdS_S_S_dS_di_param_7
)
{
	.reg .pred 	%p<2>;
	.reg .b32 	%r<6>;
	.reg .b64 	%rd<18>;
	.reg .b64 	%fd<47>;

	ld.param.u64 	%rd2, [_Z4LEBCPdS_S_S_dS_di_param_1];
	ld.param.u64 	%rd4, [_Z4LEBCPdS_S_S_dS_di_param_3];
	ld.param.f64 	%fd1, [_Z4LEBCPdS_S_S_dS_di_param_4];
	ld.param.u64 	%rd5, [_Z4LEBCPdS_S_S_dS_di_param_5];
	ld.param.u32 	%r2, [_Z4LEBCPdS_S_S_dS_di_param_7];
	mov.u32 	%r3, %ctaid.x;
	mov.u32 	%r4, %ntid.x;
	mov.u32 	%r5, %tid.x;
	mad.lo.s32 	%r1, %r3, %r4, %r5;
	setp.ge.s32 	%p1, %r1, %r2;
	@%p1 bra 	$L__BB0_2;
	ld.param.f64 	%fd46, [_Z4LEBCPdS_S_S_dS_di_param_6];
	ld.param.u64 	%rd17, [_Z4LEBCPdS_S_S_dS_di_param_2];
	ld.param.u64 	%rd16, [_Z4LEBCPdS_S_S_dS_di_param_0];
	cvta.to.global.u64 	%rd6, %rd17;
	cvta.to.global.u64 	%rd7, %rd5;
	cvta.to.global.u64 	%rd8, %rd16;
	cvta.to.global.u64 	%rd9, %rd4;
	cvta.to.global.u64 	%rd10, %rd2;
	mul.f64 	%fd3, %fd1, %fd46;
	mul.wide.s32 	%rd11, %r1, 8;
	add.s64 	%rd12, %rd6, %rd11;
	ld.global.f64 	%fd4, [%rd12];
	ld.global.f64 	%fd5, [%rd7+16];
	div.rn.f64 	%fd6, %fd4, %fd5;
	mov.f64 	%fd7, 0d3FE0000000000000;
	copysign.f64 	%fd8, %fd6, %fd7;
	add.rz.f64 	%fd9, %fd6, %fd8;
	cvt.rzi.f64.f64 	%fd10, %fd9;
	mul.f64 	%fd11, %fd3, %fd10;
	add.s64 	%rd13, %rd8, %rd11;
	ld.global.f64 	%fd12, [%rd13];
	sub.f64 	%fd13, %fd12, %fd11;
	st.global.f64 	[%rd13], %fd13;
	ld.global.f64 	%fd14, [%rd7];
	div.rn.f64 	%fd15, %fd13, %fd14;
	copysign.f64 	%fd16, %fd15, %fd7;
	add.rz.f64 	%fd17, %fd15, %fd16;
	cvt.rzi.f64.f64 	%fd18, %fd17;
	mul.f64 	%fd19, %fd14, %fd18;
	sub.f64 	%fd20, %fd13, %fd19;
	st.global.f64 	[%rd13], %fd20;
	ld.global.f64 	%fd21, [%rd12];
	ld.global.f64 	%fd22, [%rd7+16];
	div.rn.f64 	%fd23, %fd21, %fd22;
	copysign.f64 	%fd24, %fd23, %fd7;
	add.rz.f64 	%fd25, %fd23, %fd24;
	cvt.rzi.f64.f64 	%fd26, %fd25;
	mul.f64 	%fd27, %fd1, %fd26;
	add.s64 	%rd14, %rd9, %rd11;
	ld.global.f64 	%fd28, [%rd14];
	sub.f64 	%fd29, %fd28, %fd27;
	st.global.f64 	[%rd14], %fd29;
	ld.global.f64 	%fd30, [%rd7+8];
	add.s64 	%rd15, %rd10, %rd11;
	ld.global.f64 	%fd31, [%rd15];
	div.rn.f64 	%fd32, %fd31, %fd30;
	copysign.f64 	%fd33, %fd32, %fd7;
	add.rz.f64 	%fd34, %fd32, %fd33;
	cvt.rzi.f64.f64 	%fd35, %fd34;
	mul.f64 	%fd36, %fd30, %fd35;
	sub.f64 	%fd37, %fd31, %fd36;
	st.global.f64 	[%rd15], %fd37;
	ld.global.f64 	%fd38, [%rd7+16];
	ld.global.f64 	%fd39, [%rd12];
	div.rn.f64 	%fd40, %fd39, %fd38;
	copysign.f64 	%fd41, %fd40, %fd7;
	add.rz.f64 	%fd42, %fd40, %fd41;
	cvt.rzi.f64.f64 	%fd43, %fd42;
	mul.f64 	%fd44, %fd38, %fd43;
	sub.f64 	%fd45, %fd39, %fd44;
	st.global.f64 	[%rd12], %fd45;
$L__BB0_2:
	ret;

}


// ===== COMPILED SASS (sm_100) =====

	.target	sm_100

	.elftype	@"ET_EXEC"


//--------------------- .note.nv.tkinfo           --------------------------
	.section	.note.nv.tkinfo,"",@"SHT_NOTE"
	.sectionflags	@"SHF_NOTE_NV_TKINFO"
	.tkinfo
        /*0018*/ 	.word	0x00000002
        /*0030*/ 	.string	""
        /*0030*/ 	.string	"ptxas"
        /*0030*/ 	.string	"Cuda compilation tools, release 13.0, V13.0.88"
        /*0030*/ 	.string	"Build cuda_13.0.r13.0/compiler.36424714_0"
        /*0030*/ 	.string	"-arch sm_100 -m 64 "



//--------------------- .note.nv.cuinfo           --------------------------
	.section	.note.nv.cuinfo,"",@"SHT_NOTE"
	.sectionflags	@"SHF_NOTE_NV_CUINFO"
        /*0018*/ 	.short	0x0002
        /*001a*/ 	.short	0x0064
        /*001c*/ 	.short	0x0082
	.zero		2


//--------------------- .nv.info                  --------------------------
	.section	.nv.info,"",@"SHT_CUDA_INFO"
	.align	4


	//----- nvinfo : EIATTR_REGCOUNT
	.align		4
        /*0000*/ 	.byte	0x04, 0x2f
        /*0002*/ 	.short	(.L_1 - .L_0)
	.align		4
.L_0:
        /*0004*/ 	.word	index@(_Z4LEBCPdS_S_S_dS_di)
        /*0008*/ 	.word	0x00000020


	//----- nvinfo : EIATTR_FRAME_SIZE
	.align		4
.L_1:
        /*000c*/ 	.byte	0x04, 0x11
        /*000e*/ 	.short	(.L_3 - .L_2)
	.align		4
.L_2:
        /*0010*/ 	.word	index@($__internal_0_$__cuda_sm20_div_rn_f64_full)
        /*0014*/ 	.word	0x00000000


	//----- nvinfo : EIATTR_FRAME_SIZE
	.align		4
.L_3:
        /*0018*/ 	.byte	0x04, 0x11
        /*001a*/ 	.short	(.L_5 - .L_4)
	.align		4
.L_4:
        /*001c*/ 	.word	index@(_Z4LEBCPdS_S_S_dS_di)
        /*0020*/ 	.word	0x00000000


	//----- nvinfo : EIATTR_MIN_STACK_SIZE
	.align		4
.L_5:
        /*0024*/ 	.byte	0x04, 0x12
        /*0026*/ 	.short	(.L_7 - .L_6)
	.align		4
.L_6:
        /*0028*/ 	.word	index@(_Z4LEBCPdS_S_S_dS_di)
        /*002c*/ 	.word	0x00000000
.L_7:


//--------------------- .nv.compat                --------------------------
	.section	.nv.compat,"",@"SHT_CUDA_COMPAT_INFO"
	.align	4
        /*0000*/ 	.byte	0x02, 0x09, 0x00, 0x00, 0x02, 0x02, 0x01, 0x00, 0x02, 0x05, 0x05, 0x00, 0x03, 0x07, 0x01, 0x01
        /*0010*/ 	.byte	0x02, 0x03, 0x00, 0x00, 0x02, 0x06, 0x01, 0x00, 0x04, 0x0b, 0x08, 0x00, 0x01, 0x00, 0x00, 0x00
        /*0020*/ 	.byte	0x00, 0x00, 0x00, 0x00


//--------------------- .nv.info._Z4LEBCPdS_S_S_dS_di --------------------------
	.section	.nv.info._Z4LEBCPdS_S_S_dS_di,"",@"SHT_CUDA_INFO"
	.sectionflags	@""
	.align	4


	//----- nvinfo : EIATTR_CUDA_API_VERSION
	.align		4
        /*0000*/ 	.byte	0x04, 0x37
        /*0002*/ 	.short	(.L_9 - .L_8)
.L_8:
        /*0004*/ 	.word	0x00000082


	//----- nvinfo : EIATTR_KPARAM_INFO
	.align		4
.L_9:
        /*0008*/ 	.byte	0x04, 0x17
        /*000a*/ 	.short	(.L_11 - .L_10)
.L_10:
        /*000c*/ 	.word	0x00000000
        /*0010*/ 	.short	0x0007
        /*0012*/ 	.short	0x0038
        /*0014*/ 	.byte	0x00, 0xf0, 0x11, 0x00


	//----- nvinfo : EIATTR_KPARAM_INFO
	.align		4
.L_11:
        /*0018*/ 	.byte	0x04, 0x17
        /*001a*/ 	.short	(.L_13 - .L_12)
.L_12:
        /*001c*/ 	.word	0x00000000
        /*0020*/ 	.short	0x0006
        /*0022*/ 	.short	0x0030
        /*0024*/ 	.byte	0x00, 0xf0, 0x21, 0x00


	//----- nvinfo : EIATTR_KPARAM_INFO
	.align		4
.L_13:
        /*0028*/ 	.byte	0x04, 0x17
        /*002a*/ 	.short	(.L_15 - .L_14)
.L_14:
        /*002c*/ 	.word	0x00000000
        /*0030*/ 	.short	0x0005
        /*0032*/ 	.short	0x0028
        /*0034*/ 	.byte	0x00, 0xf5, 0x21, 0x00


	//----- nvinfo : EIATTR_KPARAM_INFO
	.align		4
.L_15:
        /*0038*/ 	.byte	0x04, 0x17
        /*003a*/ 	.short	(.L_17 - .L_16)
.L_16:
        /*003c*/ 	.word	0x00000000
        /*0040*/ 	.short	0x0004
        /*0042*/ 	.short	0x0020
        /*0044*/ 	.byte	0x00, 0xf0, 0x21, 0x00


	//----- nvinfo : EIATTR_KPARAM_INFO
	.align		4
.L_17:
        /*0048*/ 	.byte	0x04, 0x17
        /*004a*/ 	.short	(.L_19 - .L_18)
.L_18:
        /*004c*/ 	.word	0x00000000
        /*0050*/ 	.short	0x0003
        /*0052*/ 	.short	0x0018
        /*0054*/ 	.byte	0x00, 0xf5, 0x21, 0x00


	//----- nvinfo : EIATTR_KPARAM_INFO
	.align		4
.L_19:
        /*0058*/ 	.byte	0x04, 0x17
        /*005a*/ 	.short	(.L_21 - .L_20)
.L_20:
        /*005c*/ 	.word	0x00000000
        /*0060*/ 	.short	0x0002
        /*0062*/ 	.short	0x0010
        /*0064*/ 	.byte	0x00, 0xf5, 0x21, 0x00


	//----- nvinfo : EIATTR_KPARAM_INFO
	.align		4
.L_21:
        /*0068*/ 	.byte	0x04, 0x17
        /*006a*/ 	.short	(.L_23 - .L_22)
.L_22:
        /*006c*/ 	.word	0x00000000
        /*0070*/ 	.short	0x0001
        /*0072*/ 	.short	0x0008
        /*0074*/ 	.byte	0x00, 0xf5, 0x21, 0x00


	//----- nvinfo : EIATTR_KPARAM_INFO
	.align		4
.L_23:
        /*0078*/ 	.byte	0x04, 0x17
        /*007a*/ 	.short	(.L_25 - .L_24)
.L_24:
        /*007c*/ 	.word	0x00000000
        /*0080*/ 	.short	0x0000
        /*0082*/ 	.short	0x0000
        /*0084*/ 	.byte	0x00, 0xf5, 0x21, 0x00


	//----- nvinfo : EIATTR_SPARSE_MMA_MASK
	.align		4
.L_25:
        /*0088*/ 	.byte	0x03, 0x50
        /*008a*/ 	.short	0x0000


	//----- nvinfo : EIATTR_MAXREG_COUNT
	.align		4
        /*008c*/ 	.byte	0x03, 0x1b
        /*008e*/ 	.short	0x00ff


	//----- nvinfo : EIATTR_MERCURY_ISA_VERSION
	.align		4
        /*0090*/ 	.byte	0x03, 0x5f
        /*0092*/ 	.short	0x0101


	//----- nvinfo : EIATTR_VRC_CTA_INIT_COUNT
	.align		4
        /*0094*/ 	.byte	0x02, 0x4a
	.zero		1
	.zero		1


	//----- nvinfo : EIATTR_EXIT_INSTR_OFFSETS
	.align		4
        /*0098*/ 	.byte	0x04, 0x1c
        /*009a*/ 	.short	(.L_27 - .L_26)


	//   ....[0]....
.L_26:
        /*009c*/ 	.word	0x00000070


	//   ....[1]....
        /*00a0*/ 	.word	0x00000b80


	//----- nvinfo : EIATTR_CRS_STACK_SIZE
	.align		4
.L_27:
        /*00a4*/ 	.byte	0x04, 0x1e
        /*00a6*/ 	.short	(.L_29 - .L_28)
.L_28:
        /*00a8*/ 	.word	0x00000000


	//----- nvinfo : EIATTR_CBANK_PARAM_SIZE
	.align		4
.L_29:
        /*00ac*/ 	.byte	0x03, 0x19
        /*00ae*/ 	.short	0x003c


	//----- nvinfo : EIATTR_PARAM_CBANK
	.align		4
        /*00b0*/ 	.byte	0x04, 0x0a
        /*00b2*/ 	.short	(.L_31 - .L_30)
	.align		4
.L_30:
        /*00b4*/ 	.word	index@(.nv.constant0._Z4LEBCPdS_S_S_dS_di)
        /*00b8*/ 	.short	0x0380
        /*00ba*/ 	.short	0x003c


	//----- nvinfo : EIATTR_SW_WAR
	.align		4
.L_31:
        /*00bc*/ 	.byte	0x04, 0x36
        /*00be*/ 	.short	(.L_33 - .L_32)
.L_32:
        /*00c0*/ 	.word	0x00000008
.L_33:


//--------------------- .nv.callgraph             --------------------------
	.section	.nv.callgraph,"",@"SHT_CUDA_CALLGRAPH"
	.align	4
	.sectionentsize	8
	.align		4
        /*0000*/ 	.word	0x00000000
	.align		4
        /*0004*/ 	.word	0xffffffff
	.align		4
        /*0008*/ 	.word	0x00000000
	.align		4
        /*000c*/ 	.word	0xfffffffe
	.align		4
        /*0010*/ 	.word	0x00000000
	.align		4
        /*0014*/ 	.word	0xfffffffd
	.align		4
        /*0018*/ 	.word	0x00000000
	.align		4
        /*001c*/ 	.word	0xfffffffc


//--------------------- .text._Z4LEBCPdS_S_S_dS_di --------------------------
	.section	.text._Z4LEBCPdS_S_S_dS_di,"ax",@progbits
	.align	128
        .global         _Z4LEBCPdS_S_S_dS_di
        .type           _Z4LEBCPdS_S_S_dS_di,@function
        .size           _Z4LEBCPdS_S_S_dS_di,(.L_x_16 - _Z4LEBCPdS_S_S_dS_di)
        .other          _Z4LEBCPdS_S_S_dS_di,@"STO_CUDA_ENTRY STV_DEFAULT"
_Z4LEBCPdS_S_S_dS_di:
.text._Z4LEBCPdS_S_S_dS_di:
[----:B------:R-:W-:Y:S01]  /*0000*/  LDC R1, c[0x0][0x37c] ;  /* 0x0000df00ff017b82 */ /* 0x000fe20000000800 */
[----:B------:R-:W0:Y:S07]  /*0010*/  S2R R0, SR_TID.X ;  /* 0x0000000000007919 */ /* 0x000e2e0000002100 */
[----:B------:R-:W0:Y:S01]  /*0020*/  S2UR UR4, SR_CTAID.X ;  /* 0x00000000000479c3 */ /* 0x000e220000002500 */
[----:B------:R-:W1:Y:S07]  /*0030*/  LDCU UR5, c[0x0][0x3b8] ;  /* 0x00007700ff0577ac */ /* 0x000e6e0008000800 */
[----:B------:R-:W0:Y:S02]  /*0040*/  LDC R25, c[0x0][0x360] ;  /* 0x0000d800ff197b82 */ /* 0x000e240000000800 */
[----:B0-----:R-:W-:-:S05]  /*0050*/  IMAD R25, R25, UR4, R0 ;  /* 0x0000000419197c24 */ /* 0x001fca000f8e0200 */
[----:B-1----:R-:W-:-:S13]  /*0060*/  ISETP.GE.AND P0, PT, R25, UR5, PT ;  /* 0x0000000519007c0c */ /* 0x002fda000bf06270 */
[----:B------:R-:W-:Y:S05]  /*0070*/  @P0 EXIT ;  /* 0x000000000000094d */ /* 0x000fea0003800000 */
[----:B------:R-:W0:Y:S01]  /*0080*/  LDC.64 R16, c[0x0][0x3a8] ;  /* 0x0000ea00ff107b82 */ /* 0x000e220000000a00 */
[----:B------:R-:W0:Y:S07]  /*0090*/  LDCU.64 UR4, c[0x0][0x358] ;  /* 0x00006b00ff0477ac */ /* 0x000e2e0008000a00 */
[----:B------:R-:W1:Y:S01]  /*00a0*/  LDC.64 R6, c[0x0][0x390] ;  /* 0x0000e400ff067b82 */ /* 0x000e620000000a00 */
[----:B------:R-:W-:Y:S01]  /*00b0*/  IMAD.MOV.U32 R2, RZ, RZ, 0x1 ;  /* 0x00000001ff027424 */ /* 0x000fe200078e00ff */
[----:B------:R-:W2:Y:S06]  /*00c0*/  LDCU.64 UR6, c[0x0][0x3a0] ;  /* 0x00007400ff0677ac */ /* 0x000eac0008000a00 */
[----:B------:R-:W2:Y:S01]  /*00d0*/  LDC.64 R10, c[0x0][0x3b0] ;  /* 0x0000ec00ff0a7b82 */ /* 0x000ea20000000a00 */
[----:B0-----:R-:W3:Y:S01]  /*00e0*/  LDG.E.64 R16, desc[UR4][R16.64+0x10] ;  /* 0x0000100410107981 */ /* 0x001ee2000c1e1b00 */
[----:B-1----:R-:W-:-:S05]  /*00f0*/  IMAD.WIDE R6, R25, 0x8, R6 ;  /* 0x0000000819067825 */ /* 0x002fca00078e0206 */
[----:B------:R-:W4:Y:S01]  /*0100*/  LDG.E.64 R18, desc[UR4][R6.64] ;  /* 0x0000000406127981 */ /* 0x000f22000c1e1b00 */
[----:B------:R-:W-:Y:S01]  /*0110*/  BSSY.RECONVERGENT B0, `(.L_x_0) ;  /* 0x0000013000007945 */ /* 0x000fe20003800200 */
[----:B---3--:R-:W0:Y:S01]  /*0120*/  MUFU.RCP64H R3, R17 ;  /* 0x0000001100037308 */ /* 0x008e220000001800 */
[----:B----4-:R-:W-:Y:S01]  /*0130*/  FSETP.GEU.AND P1, PT, |R19|, 6.5827683646048100446e-37, PT ;  /* 0x036000001300780b */ /* 0x010fe20003f2e200 */
[----:B0-----:R-:W-:-:S08]  /*0140*/  DFMA R4, -R16, R2, 1 ;  /* 0x3ff000001004742b */ /* 0x001fd00000000102 */
[----:B------:R-:W-:-:S08]  /*0150*/  DFMA R4, R4, R4, R4 ;  /* 0x000000040404722b */ /* 0x000fd00000000004 */
[----:B------:R-:W-:-:S08]  /*0160*/  DFMA R4, R2, R4, R2 ;  /* 0x000000040204722b */ /* 0x000fd00000000002 */
[----:B------:R-:W-:-:S08]  /*0170*/  DFMA R2, -R16, R4, 1 ;  /* 0x3ff000001002742b */ /* 0x000fd00000000104 */
[----:B------:R-:W-:-:S08]  /*0180*/  DFMA R2, R4, R2, R4 ;  /* 0x000000020402722b */ /* 0x000fd00000000004 */
[----:B------:R-:W-:-:S08]  /*0190*/  DMUL R4, R18, R2 ;  /* 0x0000000212047228 */ /* 0x000fd00000000000 */
[----:B------:R-:W-:-:S08]  /*01a0*/  DFMA R8, -R16, R4, R18 ;  /* 0x000000041008722b */ /* 0x000fd00000000112 */
[----:B------:R-:W-:Y:S02]  /*01b0*/  DFMA R2, R2, R8, R4 ;  /* 0x000000080202722b */ /* 0x000fe40000000004 */
[----:B--2---:R-:W-:-:S08]  /*01c0*/  DMUL R8, R10, UR6 ;  /* 0x000000060a087c28 */ /* 0x004fd00008000000 */
[----:B------:R-:W-:-:S05]  /*01d0*/  FFMA R0, RZ, R17, R3 ;  /* 0x00000011ff007223 */ /* 0x000fca0000000003 */
[----:B------:R-:W-:-:S13]  /*01e0*/  FSETP.GT.AND P0, PT, |R0|, 1.469367938527859385e-39, PT ;  /* 0x001000000000780b */ /* 0x000fda0003f04200 */
[----:B------:R-:W-:Y:S05]  /*01f0*/  @P0 BRA P1, `(.L_x_1) ;  /* 0x0000000000100947 */ /* 0x000fea0000800000 */
[----:B------:R-:W-:-:S07]  /*0200*/  MOV R0, 0x220 ;  /* 0x0000022000007802 */ /* 0x000fce0000000f00 */
[----:B------:R-:W-:Y:S05]  /*0210*/  CALL.REL.NOINC `($__internal_0_$__cuda_sm20_div_rn_f64_full) ;  /* 0x00000008005c7944 */ /* 0x000fea0003c00000 */
[----:B------:R-:W-:Y:S02]  /*0220*/  IMAD.MOV.U32 R2, RZ, RZ, R26 ;  /* 0x000000ffff027224 */ /* 0x000fe400078e001a */
[----:B------:R-:W-:-:S07]  /*0230*/  IMAD.MOV.U32 R3, RZ, RZ, R27 ;  /* 0x000000ffff037224 */ /* 0x000fce00078e001b */
.L_x_1:
[----:B------:R-:W-:Y:S05]  /*0240*/  BSYNC.RECONVERGENT B0 ;  /* 0x0000000000007941 */ /* 0x000fea0003800200 */
.L_x_0:
[----:B------:R-:W0:Y:S02]  /*0250*/  LDC.64 R12, c[0x0][0x380] ;  /* 0x0000e000ff0c7b82 */ /* 0x000e240000000a00 */
[----:B0-----:R-:W-:-:S05]  /*0260*/  IMAD.WIDE R12, R25, 0x8, R12 ;  /* 0x00000008190c7825 */ /* 0x001fca00078e020c */
[----:B------:R-:W2:Y:S01]  /*0270*/  LDG.E.64 R10, desc[UR4][R12.64] ;  /* 0x000000040c0a7981 */ /* 0x000ea2000c1e1b00 */
[----:B------:R-:W-:Y:S01]  /*0280*/  IMAD.MOV.U32 R5, RZ, RZ, 0x3fe00000 ;  /* 0x3fe00000ff057424 */ /* 0x000fe200078e00ff */
[----:B------:R-:W0:Y:S01]  /*0290*/  LDC.64 R16, c[0x0][0x3a8] ;  /* 0x0000ea00ff107b82 */ /* 0x000e220000000a00 */
[----:B------:R-:W-:-:S03]  /*02a0*/  IMAD.MOV.U32 R4, RZ, RZ, RZ ;  /* 0x000000ffff047224 */ /* 0x000fc600078e00ff */
[----:B------:R-:W-:-:S06]  /*02b0*/  LOP3.LUT R5, R5, 0x80000000, R3, 0xb8, !PT ;  /* 0x8000000005057812 */ /* 0x000fcc00078eb803 */
[----:B------:R-:W-:-:S10]  /*02c0*/  DADD.RZ R2, R4, R2 ;  /* 0x0000000004027229 */ /* 0x000fd4000000c002 */
[----:B------:R-:W2:Y:S02]  /*02d0*/  FRND.F64.TRUNC R2, R2 ;  /* 0x0000000200027313 */ /* 0x000ea4000030d800 */
[----:B--2---:R-:W-:-:S07]  /*02e0*/  DFMA R8, -R8, R2, R10 ;  /* 0x000000020808722b */ /* 0x004fce000000010a */
[----:B------:R1:W-:Y:S04]  /*02f0*/  STG.E.64 desc[UR4][R12.64], R8 ;  /* 0x000000080c007986 */ /* 0x0003e8000c101b04 */
[----:B0-----:R-:W2:Y:S01]  /*0300*/  LDG.E.64 R10, desc[UR4][R16.64] ;  /* 0x00000004100a7981 */ /* 0x001ea2000c1e1b00 */
[----:B------:R-:W-:Y:S01]  /*0310*/  IMAD.MOV.U32 R4, RZ, RZ, 0x1 ;  /* 0x00000001ff047424 */ /* 0x000fe200078e00ff */
[----:B------:R-:W-:Y:S01]  /*0320*/  FSETP.GEU.AND P1, PT, |R9|, 6.5827683646048100446e-37, PT ;  /* 0x036000000900780b */ /* 0x000fe20003f2e200 */
[----:B------:R-:W-:Y:S01]  /*0330*/  BSSY.RECONVERGENT B0, `(.L_x_2) ;  /* 0x0000015000007945 */ /* 0x000fe20003800200 */
[----:B--2---:R-:W0:Y:S03]  /*0340*/  MUFU.RCP64H R5, R11 ;  /* 0x0000000b00057308 */ /* 0x004e260000001800 */
[----:B0-----:R-:W-:-:S08]  /*0350*/  DFMA R14, -R10, R4, 1 ;  /* 0x3ff000000a0e742b */ /* 0x001fd00000000104 */
[----:B------:R-:W-:-:S08]  /*0360*/  DFMA R14, R14, R14, R14 ;  /* 0x0000000e0e0e722b */ /* 0x000fd0000000000e */
[----:B------:R-:W-:-:S08]  /*0370*/  DFMA R14, R4, R14, R4 ;  /* 0x0000000e040e722b */ /* 0x000fd00000000004 */
[----:B------:R-:W-:-:S08]  /*0380*/  DFMA R4, -R10, R14, 1 ;  /* 0x3ff000000a04742b */ /* 0x000fd0000000010e */
[----:B------:R-:W-:-:S08]  /*0390*/  DFMA R4, R14, R4, R14 ;  /* 0x000000040e04722b */ /* 0x000fd0000000000e */
[----:B------:R-:W-:-:S08]  /*03a0*/  DMUL R2, R8, R4 ;  /* 0x0000000408027228 */ /* 0x000fd00000000000 */
[----:B------:R-:W-:-:S08]  /*03b0*/  DFMA R14, -R10, R2, R8 ;  /* 0x000000020a0e722b */ /* 0x000fd00000000108 */
[----:B------:R-:W-:-:S10]  /*03c0*/  DFMA R2, R4, R14, R2 ;  /* 0x0000000e0402722b */ /* 0x000fd40000000002 */
[----:B------:R-:W-:-:S05]  /*03d0*/  FFMA R0, RZ, R11, R3 ;  /* 0x0000000bff007223 */ /* 0x000fca0000000003 */
[----:B------:R-:W-:-:S13]  /*03e0*/  FSETP.GT.AND P0, PT, |R0|, 1.469367938527859385e-39, PT ;  /* 0x001000000000780b */ /* 0x000fda0003f04200 */
[----:B-1----:R-:W-:Y:S05]  /*03f0*/  @P0 BRA P1, `(.L_x_3) ;  /* 0x0000000000200947 */ /* 0x002fea0000800000 */
[----:B------:R-:W-:Y:S01]  /*0400*/  IMAD.MOV.U32 R18, RZ, RZ, R8 ;  /* 0x000000ffff127224 */ /* 0x000fe200078e0008 */
[----:B------:R-:W-:Y:S01]  /*0410*/  MOV R0, 0x460 ;  /* 0x0000046000007802 */ /* 0x000fe20000000f00 */
[----:B------:R-:W-:Y:S02]  /*0420*/  IMAD.MOV.U32 R19, RZ, RZ, R9 ;  /* 0x000000ffff137224 */ /* 0x000fe400078e0009 */
[----:B------:R-:W-:Y:S02]  /*0430*/  IMAD.MOV.U32 R16, RZ, RZ, R10 ;  /* 0x000000ffff107224 */ /* 0x000fe400078e000a */
[----:B------:R-:W-:-:S07]  /*0440*/  IMAD.MOV.U32 R17, RZ, RZ, R11 ;  /* 0x000000ffff117224 */ /* 0x000fce00078e000b */
[----:B------:R-:W-:Y:S05]  /*0450*/  CALL.REL.NOINC `($__internal_0_$__cuda_sm20_div_rn_f64_full) ;  /* 0x0000000400cc7944 */ /* 0x000fea0003c00000 */
[----:B------:R-:W-:Y:S01]  /*0460*/  MOV R2, R26 ;  /* 0x0000001a00027202 */ /* 0x000fe20000000f00 */
[----:B------:R-:W-:-:S07]  /*0470*/  IMAD.MOV.U32 R3, RZ, RZ, R27 ;  /* 0x000000ffff037224 */ /* 0x000fce00078e001b */
.L_x_3:
[----:B------:R-:W-:Y:S05]  /*0480*/  BSYNC.RECONVERGENT B0 ;  /* 0x0000000000007941 */ /* 0x000fea0003800200 */
.L_x_2:
[----:B------:R-:W-:Y:S01]  /*0490*/  IMAD.MOV.U32 R5, RZ, RZ, 0x3fe00000 ;  /* 0x3fe00000ff057424 */ /* 0x000fe200078e00ff */
[----:B------:R-:W0:Y:S01]  /*04a0*/  LDC.64 R16, c[0x0][0x3a8] ;  /* 0x0000ea00ff107b82 */ /* 0x000e220000000a00 */
[----:B------:R-:W-:-:S03]  /*04b0*/  IMAD.MOV.U32 R4, RZ, RZ, RZ ;  /* 0x000000ffff047224 */ /* 0x000fc600078e00ff */
[----:B------:R-:W-:-:S06]  /*04c0*/  LOP3.LUT R5, R5, 0x80000000, R3, 0xb8, !PT ;  /* 0x8000000005057812 */ /* 0x000fcc00078eb803 */
[----:B------:R-:W-:-:S10]  /*04d0*/  DADD.RZ R2, R4, R2 ;  /* 0x0000000004027229 */ /* 0x000fd4000000c002 */
[----:B------:R-:W1:Y:S02]  /*04e0*/  FRND.F64.TRUNC R2, R2 ;  /* 0x0000000200027313 */ /* 0x000e64000030d800 */
[----:B-1----:R-:W-:-:S07]  /*04f0*/  DFMA R8, -R10, R2, R8 ;  /* 0x000000020a08722b */ /* 0x002fce0000000108 */
[----:B------:R1:W-:Y:S04]  /*0500*/  STG.E.64 desc[UR4][R12.64], R8 ;  /* 0x000000080c007986 */ /* 0x0003e8000c101b04 */
[----:B0-----:R-:W2:Y:S04]  /*0510*/  LDG.E.64 R16, desc[UR4][R16.64+0x10] ;  /* 0x0000100410107981 */ /* 0x001ea8000c1e1b00 */
[----:B------:R-:W3:Y:S01]  /*0520*/  LDG.E.64 R18, desc[UR4][R6.64] ;  /* 0x0000000406127981 */ /* 0x000ee2000c1e1b00 */
[----:B------:R-:W-:Y:S01]  /*0530*/  IMAD.MOV.U32 R4, RZ, RZ, 0x1 ;  /* 0x00000001ff047424 */ /* 0x000fe200078e00ff */
[----:B------:R-:W-:Y:S01]  /*0540*/  BSSY.RECONVERGENT B0, `(.L_x_4) ;  /* 0x0000012000007945 */ /* 0x000fe20003800200 */
[----:B--2---:R-:W0:Y:S01]  /*0550*/  MUFU.RCP64H R5, R17 ;  /* 0x0000001100057308 */ /* 0x004e220000001800 */
[----:B---3--:R-:W-:-:S03]  /*0560*/  FSETP.GEU.AND P1, PT, |R19|, 6.5827683646048100446e-37, PT ;  /* 0x036000001300780b */ /* 0x008fc60003f2e200 */
[----:B0-----:R-:W-:-:S08]  /*0570*/  DFMA R10, -R16, R4, 1 ;  /* 0x3ff00000100a742b */ /* 0x001fd00000000104 */
[----:B------:R-:W-:-:S08]  /*0580*/  DFMA R10, R10, R10, R10 ;  /* 0x0000000a0a0a722b */ /* 0x000fd0000000000a */
[----:B------:R-:W-:-:S08]  /*0590*/  DFMA R10, R4, R10, R4 ;  /* 0x0000000a040a722b */ /* 0x000fd00000000004 */
[----:B------:R-:W-:-:S08]  /*05a0*/  DFMA R4, -R16, R10, 1 ;  /* 0x3ff000001004742b */ /* 0x000fd0000000010a */
[----:B------:R-:W-:-:S08]  /*05b0*/  DFMA R4, R10, R4, R10 ;  /* 0x000000040a04722b */ /* 0x000fd0000000000a */
[----:B------:R-:W-:-:S08]  /*05c0*/  DMUL R2, R18, R4 ;  /* 0x0000000412027228 */ /* 0x000fd00000000000 */
[----:B-1----:R-:W-:-:S08]  /*05d0*/  DFMA R8, -R16, R2, R18 ;  /* 0x000000021008722b */ /* 0x002fd00000000112 */
[----:B------:R-:W-:-:S10]  /*05e0*/  DFMA R2, R4, R8, R2 ;  /* 0x000000080402722b */ /* 0x000fd40000000002 */
[----:B------:R-:W-:-:S05]  /*05f0*/  FFMA R0, RZ, R17, R3 ;  /* 0x00000011ff007223 */ /* 0x000fca0000000003 */
[----:B------:R-:W-:-:S13]  /*0600*/  FSETP.GT.AND P0, PT, |R0|, 1.469367938527859385e-39, PT ;  /* 0x001000000000780b */ /* 0x000fda0003f04200 */
[----:B------:R-:W-:Y:S05]  /*0610*/  @P0 BRA P1, `(.L_x_5) ;  /* 0x0000000000100947 */ /* 0x000fea0000800000 */
[----:B------:R-:W-:-:S07]  /*0620*/  MOV R0, 0x640 ;  /* 0x0000064000007802 */ /* 0x000fce0000000f00 */
[----:B------:R-:W-:Y:S05]  /*0630*/  CALL.REL.NOINC `($__internal_0_$__cuda_sm20_div_rn_f64_full) ;  /* 0x0000000400547944 */ /* 0x000fea0003c00000 */
[----:B------:R-:W-:Y:S02]  /*0640*/  IMAD.MOV.U32 R2, RZ, RZ, R26 ;  /* 0x000000ffff027224 */ /* 0x000fe400078e001a */
[----:B------:R-:W-:-:S07]  /*0650*/  IMAD.MOV.U32 R3, RZ, RZ, R27 ;  /* 0x000000ffff037224 */ /* 0x000fce00078e001b */
.L_x_5:
[----:B------:R-:W-:Y:S05]  /*0660*/  BSYNC.RECONVERGENT B0 ;  /* 0x0000000000007941 */ /* 0x000fea0003800200 */
.L_x_4:
[----:B------:R-:W0:Y:S01]  /*0670*/  LDC.64 R14, c[0x0][0x398] ;  /* 0x0000e600ff0e7b82 */ /* 0x000e220000000a00 */
[----:B------:R-:W-:Y:S01]  /*0680*/  IMAD.MOV.U32 R5, RZ, RZ, 0x3fe00000 ;  /* 0x3fe00000ff057424 */ /* 0x000fe200078e00ff */
[----:B------:R-:W1:Y:S01]  /*0690*/  LDCU.64 UR6, c[0x0][0x3a0] ;  /* 0x00007400ff0677ac */ /* 0x000e620008000a00 */
[----:B------:R-:W-:-:S05]  /*06a0*/  IMAD.MOV.U32 R4, RZ, RZ, RZ ;  /* 0x000000ffff047224 */ /* 0x000fca00078e00ff */
[----:B------:R-:W2:Y:S08]  /*06b0*/  LDC.64 R20, c[0x0][0x3a8] ;  /* 0x0000ea00ff147b82 */ /* 0x000eb00000000a00 */
[----:B------:R-:W3:Y:S01]  /*06c0*/  LDC.64 R10, c[0x0][0x388] ;  /* 0x0000e200ff0a7b82 */ /* 0x000ee20000000a00 */
[----:B0-----:R-:W-:-:S05]  /*06d0*/  IMAD.WIDE R14, R25, 0x8, R14 ;  /* 0x00000008190e7825 */ /* 0x001fca00078e020e */
[----:B------:R-:W1:Y:S01]  /*06e0*/  LDG.E.64 R8, desc[UR4][R14.64] ;  /* 0x000000040e087981 */ /* 0x000e62000c1e1b00 */
[----:B------:R-:W-:-:S06]  /*06f0*/  LOP3.LUT R5, R5, 0x80000000, R3, 0xb8, !PT ;  /* 0x8000000005057812 */ /* 0x000fcc00078eb803 */
[----:B------:R-:W-:-:S10]  /*0700*/  DADD.RZ R2, R4, R2 ;  /* 0x0000000004027229 */ /* 0x000fd4000000c002 */
[----:B------:R-:W1:Y:S01]  /*0710*/  FRND.F64.TRUNC R2, R2 ;  /* 0x0000000200027313 */ /* 0x000e62000030d800 */
[----:B---3--:R-:W-:Y:S01]  /*0720*/  IMAD.WIDE R10, R25, 0x8, R10 ;  /* 0x00000008190a7825 */ /* 0x008fe200078e020a */
[----:B-1----:R-:W-:-:S07]  /*0730*/  DFMA R4, -R2, UR6, R8 ;  /* 0x0000000602047c2b */ /* 0x002fce0008000108 */
[----:B------:R0:W-:Y:S04]  /*0740*/  STG.E.64 desc[UR4][R14.64], R4 ;  /* 0x000000040e007986 */ /* 0x0001e8000c101b04 */
[----:B--2---:R-:W2:Y:S04]  /*0750*/  LDG.E.64 R8, desc[UR4][R20.64+0x8] ;  /* 0x0000080414087981 */ /* 0x004ea8000c1e1b00 */
[----:B------:R-:W3:Y:S01]  /*0760*/  LDG.E.64 R12, desc[UR4][R10.64] ;  /* 0x000000040a0c7981 */ /* 0x000ee2000c1e1b00 */
[----:B------:R-:W-:Y:S01]  /*0770*/  MOV R16, 0x1 ;  /* 0x0000000100107802 */ /* 0x000fe20000000f00 */
[----:B------:R-:W-:Y:S01]  /*0780*/  BSSY.RECONVERGENT B0, `(.L_x_6) ;  /* 0x0000016000007945 */ /* 0x000fe20003800200 */
[----:B--2---:R-:W1:Y:S01]  /*0790*/  MUFU.RCP64H R17, R9 ;  /* 0x0000000900117308 */ /* 0x004e620000001800 */
[----:B---3--:R-:W-:-:S03]  /*07a0*/  FSETP.GEU.AND P1, PT, |R13|, 6.5827683646048100446e-37, PT ;  /* 0x036000000d00780b */ /* 0x008fc60003f2e200 */
[----:B-1----:R-:W-:-:S08]  /*07b0*/  DFMA R18, -R8, R16, 1 ;  /* 0x3ff000000812742b */ /* 0x002fd00000000110 */
[----:B------:R-:W-:-:S08]  /*07c0*/  DFMA R18, R18, R18, R18 ;  /* 0x000000121212722b */ /* 0x000fd00000000012 */
[----:B------:R-:W-:-:S08]  /*07d0*/  DFMA R18, R16, R18, R16 ;  /* 0x000000121012722b */ /* 0x000fd00000000010 */
[----:B------:R-:W-:-:S08]  /*07e0*/  DFMA R2, -R8, R18, 1 ;  /* 0x3ff000000802742b */ /* 0x000fd00000000112 */
[----:B------:R-:W-:-:S08]  /*07f0*/  DFMA R2, R18, R2, R18 ;  /* 0x000000021202722b */ /* 0x000fd00000000012 */
[----:B0-----:R-:W-:-:S08]  /*0800*/  DMUL R4, R12, R2 ;  /* 0x000000020c047228 */ /* 0x001fd00000000000 */
[----:B------:R-:W-:-:S08]  /*0810*/  DFMA R14, -R8, R4, R12 ;  /* 0x00000004080e722b */ /* 0x000fd0000000010c */
[----:B------:R-:W-:-:S10]  /*0820*/  DFMA R2, R2, R14, R4 ;  /* 0x0000000e0202722b */ /* 0x000fd40000000004 */
[----:B------:R-:W-:-:S05]  /*0830*/  FFMA R0, RZ, R9, R3 ;  /* 0x00000009ff007223 */ /* 0x000fca0000000003 */
[----:B------:R-:W-:-:S13]  /*0840*/  FSETP.GT.AND P0, PT, |R0|, 1.469367938527859385e-39, PT ;  /* 0x001000000000780b */ /* 0x000fda0003f04200 */
[----:B------:R-:W-:Y:S05]  /*0850*/  @P0 BRA P1, `(.L_x_7) ;  /* 0x0000000000200947 */ /* 0x000fea0000800000 */
[----:B------:R-:W-:Y:S01]  /*0860*/  IMAD.MOV.U32 R18, RZ, RZ, R12 ;  /* 0x000000ffff127224 */ /* 0x000fe200078e000c */
[----:B------:R-:W-:Y:S01]  /*0870*/  MOV R0, 0x8c0 ;  /* 0x000008c000007802 */ /* 0x000fe20000000f00 */
[----:B------:R-:W-:Y:S02]  /*0880*/  IMAD.MOV.U32 R19, RZ, RZ, R13 ;  /* 0x000000ffff137224 */ /* 0x000fe400078e000d */
[----:B------:R-:W-:Y:S02]  /*0890*/  IMAD.MOV.U32 R16, RZ, RZ, R8 ;  /* 0x000000ffff107224 */ /* 0x000fe400078e0008 */
[----:B------:R-:W-:-:S07]  /*08a0*/  IMAD.MOV.U32 R17, RZ, RZ, R9 ;  /* 0x000000ffff117224 */ /* 0x000fce00078e0009 */
[----:B------:R-:W-:Y:S05]  /*08b0*/  CALL.REL.NOINC `($__internal_0_$__cuda_sm20_div_rn_f64_full) ;  /* 0x0000000000b47944 */ /* 0x000fea0003c00000 */
[----:B------:R-:W-:Y:S02]  /*08c0*/  IMAD.MOV.U32 R2, RZ, RZ, R26 ;  /* 0x000000ffff027224 */ /* 0x000fe400078e001a */
[----:B------:R-:W-:-:S07]  /*08d0*/  IMAD.MOV.U32 R3, RZ, RZ, R27 ;  /* 0x000000ffff037224 */ /* 0x000fce00078e001b */
.L_x_7:
[----:B------:R-:W-:Y:S05]  /*08e0*/  BSYNC.RECONVERGENT B0 ;  /* 0x0000000000007941 */ /* 0x000fea0003800200 */
.L_x_6:
        /* <DEDUP_REMOVED lines=10> */
[----:B------:R-:W-:Y:S01]  /*0990*/  MOV R14, 0x1 ;  /* 0x00000001000e7802 */ /* 0x000fe20000000f00 */
        /* <DEDUP_REMOVED lines=22> */
.L_x_9:
[----:B------:R-:W-:Y:S05]  /*0b00*/  BSYNC.RECONVERGENT B0 ;  /* 0x0000000000007941 */ /* 0x000fea0003800200 */
.L_x_8:
[----:B------:R-:W-:Y:S02]  /*0b10*/  IMAD.MOV.U32 R5, RZ, RZ, 0x3fe00000 ;  /* 0x3fe00000ff057424 */ /* 0x000fe400078e00ff */
[----:B------:R-:W-:-:S03]  /*0b20*/  IMAD.MOV.U32 R4, RZ, RZ, RZ ;  /* 0x000000ffff047224 */ /* 0x000fc600078e00ff */
[----:B------:R-:W-:-:S06]  /*0b30*/  LOP3.LUT R5, R5, 0x80000000, R3, 0xb8, !PT ;  /* 0x8000000005057812 */ /* 0x000fcc00078eb803 */
[----:B------:R-:W-:-:S10]  /*0b40*/  DADD.RZ R2, R4, R2 ;  /* 0x0000000004027229 */ /* 0x000fd4000000c002 */
[----:B------:R-:W0:Y:S02]  /*0b50*/  FRND.F64.TRUNC R2, R2 ;  /* 0x0000000200027313 */ /* 0x000e24000030d800 */
[----:B0-----:R-:W-:-:S07]  /*0b60*/  DFMA R8, -R12, R2, R8 ;  /* 0x000000020c08722b */ /* 0x001fce0000000108 */
[----:B------:R-:W-:Y:S01]  /*0b70*/  STG.E.64 desc[UR4][R6.64], R8 ;  /* 0x0000000806007986 */ /* 0x000fe2000c101b04 */
[----:B------:R-:W-:Y:S05]  /*0b80*/  EXIT ;  /* 0x000000000000794d */ /* 0x000fea0003800000 */
        .weak           $__internal_0_$__cuda_sm20_div_rn_f64_full
        .type           $__internal_0_$__cuda_sm20_div_rn_f64_full,@function
        .size           $__internal_0_$__cuda_sm20_div_rn_f64_full,(.L_x_16 - $__internal_0_$__cuda_sm20_div_rn_f64_full)
$__internal_0_$__cuda_sm20_div_rn_f64_full:
[C---:B------:R-:W-:Y:S01]  /*0b90*/  FSETP.GEU.AND P0, PT, |R17|.reuse, 1.469367938527859385e-39, PT ;  /* 0x001000001100780b */ /* 0x040fe20003f0e200 */
[----:B------:R-:W-:Y:S01]  /*0ba0*/  IMAD.MOV.U32 R26, RZ, RZ, 0x1 ;  /* 0x00000001ff1a7424 */ /* 0x000fe200078e00ff */
[----:B------:R-:W-:Y:S01]  /*0bb0*/  LOP3.LUT R14, R17, 0x800fffff, RZ, 0xc0, !PT ;  /* 0x800fffff110e7812 */ /* 0x000fe200078ec0ff */
[----:B------:R-:W-:Y:S01]  /*0bc0*/  BSSY.RECONVERGENT B1, `(.L_x_10) ;  /* 0x0000054000017945 */ /* 0x000fe20003800200 */
[C---:B------:R-:W-:Y:S02]  /*0bd0*/  FSETP.GEU.AND P2, PT, |R19|.reuse, 1.469367938527859385e-39, PT ;  /* 0x001000001300780b */ /* 0x040fe40003f4e200 */
[----:B------:R-:W-:Y:S02]  /*0be0*/  LOP3.LUT R15, R14, 0x3ff00000, RZ, 0xfc, !PT ;  /* 0x3ff000000e0f7812 */ /* 0x000fe400078efcff */
[----:B------:R-:W-:Y:S02]  /*0bf0*/  MOV R14, R16 ;  /* 0x00000010000e7202 */ /* 0x000fe40000000f00 */
[----:B------:R-:W-:-:S02]  /*0c00*/  LOP3.LUT R2, R19, 0x7ff00000, RZ, 0xc0, !PT ;  /* 0x7ff0000013027812 */ /* 0x000fc400078ec0ff */
[----:B------:R-:W-:Y:S01]  /*0c10*/  LOP3.LUT R5, R17, 0x7ff00000, RZ, 0xc0, !PT ;  /* 0x7ff0000011057812 */ /* 0x000fe200078ec0ff */
[----:B------:R-:W-:-:S03]  /*0c20*/  @!P0 DMUL R14, R16, 8.98846567431157953865e+307 ;  /* 0x7fe00000100e8828 */ /* 0x000fc60000000000 */
[C---:B------:R-:W-:Y:S01]  /*0c30*/  ISETP.GE.U32.AND P1, PT, R2.reuse, R5, PT ;  /* 0x000000050200720c */ /* 0x040fe20003f26070 */
[----:B------:R-:W-:Y:S01]  /*0c40*/  @!P2 IMAD.MOV.U32 R22, RZ, RZ, RZ ;  /* 0x000000ffff16a224 */ /* 0x000fe200078e00ff */
[----:B------:R-:W-:Y:S01]  /*0c50*/  @!P2 LOP3.LUT R3, R17, 0x7ff00000, RZ, 0xc0, !PT ;  /* 0x7ff000001103a812 */ /* 0x000fe200078ec0ff */
[----:B------:R-:W0:Y:S03]  /*0c60*/  MUFU.RCP64H R27, R15 ;  /* 0x0000000f001b7308 */ /* 0x000e260000001800 */
[----:B------:R-:W-:Y:S01]  /*0c70*/  @!P2 ISETP.GE.U32.AND P3, PT, R2, R3, PT ;  /* 0x000000030200a20c */ /* 0x000fe20003f66070 */
[----:B------:R-:W-:Y:S01]  /*0c80*/  IMAD.MOV.U32 R3, RZ, RZ, 0x1ca00000 ;  /* 0x1ca00000ff037424 */ /* 0x000fe200078e00ff */
[----:B------:R-:W-:-:S04]  /*0c90*/  @!P0 LOP3.LUT R5, R15, 0x7ff00000, RZ, 0xc0, !PT ;  /* 0x7ff000000f058812 */ /* 0x000fc800078ec0ff */
[----:B------:R-:W-:-:S04]  /*0ca0*/  @!P2 SEL R23, R3, 0x63400000, !P3 ;  /* 0x634000000317a807 */ /* 0x000fc80005800000 */
[----:B------:R-:W-:Y:S01]  /*0cb0*/  @!P2 LOP3.LUT R4, R23, 0x80000000, R19, 0xf8, !PT ;  /* 0x800000001704a812 */ /* 0x000fe200078ef813 */
[----:B0-----:R-:W-:-:S03]  /*0cc0*/  DFMA R20, R26, -R14, 1 ;  /* 0x3ff000001a14742b */ /* 0x001fc6000000080e */
[----:B------:R-:W-:Y:S01]  /*0cd0*/  @!P2 LOP3.LUT R23, R4, 0x100000, RZ, 0xfc, !PT ;  /* 0x001000000417a812 */ /* 0x000fe200078efcff */
[----:B------:R-:W-:-:S04]  /*0ce0*/  IMAD.MOV.U32 R4, RZ, RZ, R2 ;  /* 0x000000ffff047224 */ /* 0x000fc800078e0002 */
[----:B------:R-:W-:-:S08]  /*0cf0*/  DFMA R20, R20, R20, R20 ;  /* 0x000000141414722b */ /* 0x000fd00000000014 */
[----:B------:R-:W-:Y:S01]  /*0d00*/  DFMA R26, R26, R20, R26 ;  /* 0x000000141a1a722b */ /* 0x000fe2000000001a */
[----:B------:R-:W-:Y:S01]  /*0d10*/  SEL R21, R3, 0x63400000, !P1 ;  /* 0x6340000003157807 */ /* 0x000fe20004800000 */
[----:B------:R-:W-:-:S03]  /*0d20*/  IMAD.MOV.U32 R20, RZ, RZ, R18 ;  /* 0x000000ffff147224 */ /* 0x000fc600078e0012 */
[----:B------:R-:W-:-:S03]  /*0d30*/  LOP3.LUT R21, R21, 0x800fffff, R19, 0xf8, !PT ;  /* 0x800fffff15157812 */ /* 0x000fc600078ef813 */
[----:B------:R-:W-:-:S03]  /*0d40*/  DFMA R28, R26, -R14, 1 ;  /* 0x3ff000001a1c742b */ /* 0x000fc6000000080e */
[----:B------:R-:W-:-:S05]  /*0d50*/  @!P2 DFMA R20, R20, 2, -R22 ;  /* 0x400000001414a82b */ /* 0x000fca0000000816 */
[----:B------:R-:W-:-:S05]  /*0d60*/  DFMA R28, R26, R28, R26 ;  /* 0x0000001c1a1c722b */ /* 0x000fca000000001a */
[----:B------:R-:W-:-:S03]  /*0d70*/  @!P2 LOP3.LUT R4, R21, 0x7ff00000, RZ, 0xc0, !PT ;  /* 0x7ff000001504a812 */ /* 0x000fc600078ec0ff */
[----:B------:R-:W-:Y:S02]  /*0d80*/  DMUL R26, R28, R20 ;  /* 0x000000141c1a7228 */ /* 0x000fe40000000000 */
[----:B------:R-:W-:-:S05]  /*0d90*/  VIADD R24, R4, 0xffffffff ;  /* 0xffffffff04187836 */ /* 0x000fca0000000000 */
[----:B------:R-:W-:Y:S01]  /*0da0*/  ISETP.GT.U32.AND P0, PT, R24, 0x7feffffe, PT ;  /* 0x7feffffe1800780c */ /* 0x000fe20003f04070 */
[----:B------:R-:W-:Y:S01]  /*0db0*/  VIADD R24, R5, 0xffffffff ;  /* 0xffffffff05187836 */ /* 0x000fe20000000000 */
[----:B------:R-:W-:-:S04]  /*0dc0*/  DFMA R22, R26, -R14, R20 ;  /* 0x8000000e1a16722b */ /* 0x000fc80000000014 */
[----:B------:R-:W-:-:S04]  /*0dd0*/  ISETP.GT.U32.OR P0, PT, R24, 0x7feffffe, P0 ;  /* 0x7feffffe1800780c */ /* 0x000fc80000704470 */
[----:B------:R-:W-:-:S09]  /*0de0*/  DFMA R22, R28, R22, R26 ;  /* 0x000000161c16722b */ /* 0x000fd2000000001a */
[----:B------:R-:W-:Y:S05]  /*0df0*/  @P0 BRA `(.L_x_11) ;  /* 0x00000000006c0947 */ /* 0x000fea0003800000 */
[----:B------:R-:W-:-:S04]  /*0e00*/  LOP3.LUT R5, R17, 0x7ff00000, RZ, 0xc0, !PT ;  /* 0x7ff0000011057812 */ /* 0x000fc800078ec0ff */
[CC--:B------:R-:W-:Y:S02]  /*0e10*/  VIADDMNMX R4, R2.reuse, -R5.reuse, 0xb9600000, !PT ;  /* 0xb960000002047446 */ /* 0x0c0fe40007800905 */
[----:B------:R-:W-:Y:S02]  /*0e20*/  ISETP.GE.U32.AND P0, PT, R2, R5, PT ;  /* 0x000000050200720c */ /* 0x000fe40003f06070 */
[----:B------:R-:W-:Y:S02]  /*0e30*/  VIMNMX R4, PT, PT, R4, 0x46a00000, PT ;  /* 0x46a0000004047848 */ /* 0x000fe40003fe0100 */
[----:B------:R-:W-:-:S04]  /*0e40*/  SEL R3, R3, 0x63400000, !P0 ;  /* 0x6340000003037807 */ /* 0x000fc80004000000 */
[----:B------:R-:W-:Y:S01]  /*0e50*/  IADD3 R3, PT, PT, -R3, R4, RZ ;  /* 0x0000000403037210 */ /* 0x000fe20007ffe1ff */
[----:B------:R-:W-:-:S04]  /*0e60*/  IMAD.MOV.U32 R4, RZ, RZ, RZ ;  /* 0x000000ffff047224 */ /* 0x000fc800078e00ff */
[----:B------:R-:W-:-:S06]  /*0e70*/  VIADD R5, R3, 0x7fe00000 ;  /* 0x7fe0000003057836 */ /* 0x000fcc0000000000 */
[----:B------:R-:W-:-:S10]  /*0e80*/  DMUL R26, R22, R4 ;  /* 0x00000004161a7228 */ /* 0x000fd40000000000 */
[----:B------:R-:W-:-:S13]  /*0e90*/  FSETP.GTU.AND P0, PT, |R27|, 1.469367938527859385e-39, PT ;  /* 0x001000001b00780b */ /* 0x000fda0003f0c200 */
[----:B------:R-:W-:Y:S05]  /*0ea0*/  @P0 BRA `(.L_x_12) ;  /* 0x0000000000940947 */ /* 0x000fea0003800000 */
[----:B------:R-:W-:-:S06]  /*0eb0*/  DFMA R14, R22, -R14, R20 ;  /* 0x8000000e160e722b */ /* 0x000fcc0000000014 */
[----:B------:R-:W-:-:S04]  /*0ec0*/  IMAD.MOV.U32 R14, RZ, RZ, RZ ;  /* 0x000000ffff0e7224 */ /* 0x000fc800078e00ff */
[C---:B------:R-:W-:Y:S02]  /*0ed0*/  FSETP.NEU.AND P0, PT, R15.reuse, RZ, PT ;  /* 0x000000ff0f00720b */ /* 0x040fe40003f0d000 */
[----:B------:R-:W-:-:S04]  /*0ee0*/  LOP3.LUT R16, R15, 0x80000000, R17, 0x48, !PT ;  /* 0x800000000f107812 */ /* 0x000fc800078e4811 */
[----:B------:R-:W-:-:S07]  /*0ef0*/  LOP3.LUT R15, R16, R5, RZ, 0xfc, !PT ;  /* 0x00000005100f7212 */ /* 0x000fce00078efcff */
[----:B------:R-:W-:Y:S05]  /*0f00*/  @!P0 BRA `(.L_x_12) ;  /* 0x00000000007c8947 */ /* 0x000fea0003800000 */
[----:B------:R-:W-:Y:S01]  /*0f10*/  IMAD.MOV R5, RZ, RZ, -R3 ;  /* 0x000000ffff057224 */ /* 0x000fe200078e0a03 */
[----:B------:R-:W-:Y:S01]  /*0f20*/  IADD3 R3, PT, PT, -R3, -0x43300000, RZ ;  /* 0xbcd0000003037810 */ /* 0x000fe20007ffe1ff */
[----:B------:R-:W-:-:S06]  /*0f30*/  IMAD.MOV.U32 R4, RZ, RZ, RZ ;  /* 0x000000ffff047224 */ /* 0x000fcc00078e00ff */
[----:B------:R-:W-:Y:S02]  /*0f40*/  DFMA R4, R26, -R4, R22 ;  /* 0x800000041a04722b */ /* 0x000fe40000000016 */
[----:B------:R-:W-:-:S08]  /*0f50*/  DMUL.RP R22, R22, R14 ;  /* 0x0000000e16167228 */ /* 0x000fd00000008000 */
[----:B------:R-:W-:Y:S02]  /*0f60*/  FSETP.NEU.AND P0, PT, |R5|, R3, PT ;  /* 0x000000030500720b */ /* 0x000fe40003f0d200 */
[----:B------:R-:W-:Y:S02]  /*0f70*/  LOP3.LUT R3, R23, R16, RZ, 0x3c, !PT ;  /* 0x0000001017037212 */ /* 0x000fe400078e3cff */
[----:B------:R-:W-:Y:S02]  /*0f80*/  FSEL R26, R22, R26, !P0 ;  /* 0x0000001a161a7208 */ /* 0x000fe40004000000 */
[----:B------:R-:W-:Y:S01]  /*0f90*/  FSEL R27, R3, R27, !P0 ;  /* 0x0000001b031b7208 */ /* 0x000fe20004000000 */
[----:B------:R-:W-:Y:S06]  /*0fa0*/  BRA `(.L_x_12) ;  /* 0x0000000000547947 */ /* 0x000fec0003800000 */
.L_x_11:
[----:B------:R-:W-:-:S14]  /*0fb0*/  DSETP.NAN.AND P0, PT, R18, R18, PT ;  /* 0x000000121200722a */ /* 0x000fdc0003f08000 */
[----:B------:R-:W-:Y:S05]  /*0fc0*/  @P0 BRA `(.L_x_13) ;  /* 0x0000000000440947 */ /* 0x000fea0003800000 */
[----:B------:R-:W-:-:S14]  /*0fd0*/  DSETP.NAN.AND P0, PT, R16, R16, PT ;  /* 0x000000101000722a */ /* 0x000fdc0003f08000 */
[----:B------:R-:W-:Y:S05]  /*0fe0*/  @P0 BRA `(.L_x_14) ;  /* 0x0000000000300947 */ /* 0x000fea0003800000 */
[----:B------:R-:W-:Y:S01]  /*0ff0*/  ISETP.NE.AND P0, PT, R4, R5, PT ;  /* 0x000000050400720c */ /* 0x000fe20003f05270 */
[----:B------:R-:W-:Y:S02]  /*1000*/  IMAD.MOV.U32 R26, RZ, RZ, 0x0 ;  /* 0x00000000ff1a7424 */ /* 0x000fe400078e00ff */
[----:B------:R-:W-:-:S10]  /*1010*/  IMAD.MOV.U32 R27, RZ, RZ, -0x80000 ;  /* 0xfff80000ff1b7424 */ /* 0x000fd400078e00ff */
[----:B------:R-:W-:Y:S05]  /*1020*/  @!P0 BRA `(.L_x_12) ;  /* 0x0000000000348947 */ /* 0x000fea0003800000 */
[----:B------:R-:W-:Y:S02]  /*1030*/  ISETP.NE.AND P0, PT, R4, 0x7ff00000, PT ;  /* 0x7ff000000400780c */ /* 0x000fe40003f05270 */
[----:B------:R-:W-:Y:S02]  /*1040*/  LOP3.LUT R27, R19, 0x80000000, R17, 0x48, !PT ;  /* 0x80000000131b7812 */ /* 0x000fe400078e4811 */
[----:B------:R-:W-:-:S13]  /*1050*/  ISETP.EQ.OR P0, PT, R5, RZ, !P0 ;  /* 0x000000ff0500720c */ /* 0x000fda0004702670 */
[----:B------:R-:W-:Y:S02]  /*1060*/  @P0 LOP3.LUT R2, R27, 0x7ff00000, RZ, 0xfc, !PT ;  /* 0x7ff000001b020812 */ /* 0x000fe400078efcff */
[----:B------:R-:W-:Y:S01]  /*1070*/  @!P0 MOV R26, RZ ;  /* 0x000000ff001a8202 */ /* 0x000fe20000000f00 */
[----:B------:R-:W-:Y:S02]  /*1080*/  @P0 IMAD.MOV.U32 R26, RZ, RZ, RZ ;  /* 0x000000ffff1a0224 */ /* 0x000fe400078e00ff */
[----:B------:R-:W-:Y:S01]  /*1090*/  @P0 IMAD.MOV.U32 R27, RZ, RZ, R2 ;  /* 0x000000ffff1b0224 */ /* 0x000fe200078e0002 */
[----:B------:R-:W-:Y:S06]  /*10a0*/  BRA `(.L_x_12) ;  /* 0x0000000000147947 */ /* 0x000fec0003800000 */
.L_x_14:
[----:B------:R-:W-:Y:S01]  /*10b0*/  LOP3.LUT R27, R17, 0x80000, RZ, 0xfc, !PT ;  /* 0x00080000111b7812 */ /* 0x000fe200078efcff */
[----:B------:R-:W-:Y:S01]  /*10c0*/  IMAD.MOV.U32 R26, RZ, RZ, R16 ;  /* 0x000000ffff1a7224 */ /* 0x000fe200078e0010 */
[----:B------:R-:W-:Y:S06]  /*10d0*/  BRA `(.L_x_12) ;  /* 0x0000000000087947 */ /* 0x000fec0003800000 */
.L_x_13:
[----:B------:R-:W-:Y:S01]  /*10e0*/  LOP3.LUT R27, R19, 0x80000, RZ, 0xfc, !PT ;  /* 0x00080000131b7812 */ /* 0x000fe200078efcff */
[----:B------:R-:W-:-:S07]  /*10f0*/  IMAD.MOV.U32 R26, RZ, RZ, R18 ;  /* 0x000000ffff1a7224 */ /* 0x000fce00078e0012 */
.L_x_12:
[----:B------:R-:W-:Y:S05]  /*1100*/  BSYNC.RECONVERGENT B1 ;  /* 0x0000000000017941 */ /* 0x000fea0003800200 */
.L_x_10:
[----:B------:R-:W-:Y:S02]  /*1110*/  IMAD.MOV.U32 R2, RZ, RZ, R0 ;  /* 0x000000ffff027224 */ /* 0x000fe400078e0000 */
[----:B------:R-:W-:-:S04]  /*1120*/  IMAD.MOV.U32 R3, RZ, RZ, 0x0 ;  /* 0x00000000ff037424 */ /* 0x000fc800078e00ff */
[----:B------:R-:W-:Y:S05]  /*1130*/  RET.REL.NODEC R2 `(_Z4LEBCPdS_S_S_dS_di) ;  /* 0xffffffec02b07950 */ /* 0x000fea0003c3ffff */
.L_x_15:
[----:B------:R-:W-:-:S00]  /*1140*/  BRA `(.L_x_15) ;  /* 0xfffffffc00fc7947 */ /* 0x000fc0000383ffff */
[----:B------:R-:W-:-:S00]  /*1150*/  NOP ;  /* 0x0000000000007918 */ /* 0x000fc00000000000 */
        /* <DEDUP_REMOVED lines=10> */
.L_x_16:


//--------------------- .nv.shared.reserved.0     --------------------------
	.section	.nv.shared.reserved.0,"aw",@nobits
	.weak		__nv_reservedSMEM_offset_0_alias
	.size		__nv_reservedSMEM_offset_0_alias, 0, 64
	.other		__nv_reservedSMEM_offset_0_alias,@"STO_CUDA_RESERVED_SHARED STV_DEFAULT"
__nv_reservedSMEM_offset_0_alias:
	.zero		0
	.zero		64


//--------------------- .nv.constant0._Z4LEBCPdS_S_S_dS_di --------------------------
	.section	.nv.constant0._Z4LEBCPdS_S_S_dS_di,"a",@progbits
	.sectionflags	@""
	.align	4
.nv.constant0._Z4LEBCPdS_S_S_dS_di:
	.zero		956


//--------------------- SYMBOLS --------------------------

	.type		.nv.reservedSmem.offset0,@object
	.size		.nv.reservedSmem.offset0,0x4
